	.headerflags	@"EF_CUDA_TEXMODE_UNIFIED EF_CUDA_64BIT_ADDRESS EF_CUDA_ACCELERATORS EF_CUDA_SM90 EF_CUDA_VIRTUAL_SM(EF_CUDA_SM90)"
	.elftype	@"ET_EXEC"


//--------------------- .nv.info                  --------------------------
	.section	.nv.info,"",@"SHT_CUDA_INFO"
	.align	4


	//----- nvinfo : EIATTR_REGCOUNT
	.align		4
        /*0000*/ 	.byte	0x04, 0x2f
        /*0002*/ 	.short	(.L_1 - .L_0)
	.align		4
.L_0:
        /*0004*/ 	.word	index@(triton_poi_fused_avg_pool2d_30)
        /*0008*/ 	.word	0x00000020


	//----- nvinfo : EIATTR_MIN_STACK_SIZE
	.align		4
.L_1:
        /*000c*/ 	.byte	0x04, 0x12
        /*000e*/ 	.short	(.L_3 - .L_2)
	.align		4
.L_2:
        /*0010*/ 	.word	index@(triton_poi_fused_avg_pool2d_30)
        /*0014*/ 	.word	0x00000000


	//----- nvinfo : EIATTR_FRAME_SIZE
	.align		4
.L_3:
        /*0018*/ 	.byte	0x04, 0x11
        /*001a*/ 	.short	(.L_5 - .L_4)
	.align		4
.L_4:
        /*001c*/ 	.word	index@(triton_poi_fused_avg_pool2d_30)
        /*0020*/ 	.word	0x00000000


	//----- nvinfo : EIATTR_MIN_STACK_SIZE
	.align		4
.L_5:
        /*0024*/ 	.byte	0x04, 0x12
        /*0026*/ 	.short	(.L_7 - .L_6)
	.align		4
.L_6:
        /*0028*/ 	.word	index@(triton_poi_fused_avg_pool2d_30)
        /*002c*/ 	.word	0x00000000
.L_7:


//--------------------- .nv.info.triton_poi_fused_avg_pool2d_30 --------------------------
	.section	.nv.info.triton_poi_fused_avg_pool2d_30,"",@"SHT_CUDA_INFO"
	.sectionflags	@""
	.align	4


	//----- nvinfo : EIATTR_CUDA_API_VERSION
	.align		4
        /*0000*/ 	.byte	0x04, 0x37
        /*0002*/ 	.short	(.L_9 - .L_8)
.L_8:
        /*0004*/ 	.word	0x0000007c


	//----- nvinfo : EIATTR_KPARAM_INFO
	.align		4
.L_9:
        /*0008*/ 	.byte	0x04, 0x17
        /*000a*/ 	.short	(.L_11 - .L_10)
.L_10:
        /*000c*/ 	.word	0x00000000
        /*0010*/ 	.short	0x0002
        /*0012*/ 	.short	0x0010
        /*0014*/ 	.byte	0x00, 0xf0, 0x11, 0x00


	//----- nvinfo : EIATTR_KPARAM_INFO
	.align		4
.L_11:
        /*0018*/ 	.byte	0x04, 0x17
        /*001a*/ 	.short	(.L_13 - .L_12)
.L_12:
        /*001c*/ 	.word	0x00000000
        /*0020*/ 	.short	0x0001
        /*0022*/ 	.short	0x0008
        /*0024*/ 	.byte	0x00, 0xf4, 0x21, 0x00


	//----- nvinfo : EIATTR_KPARAM_INFO
	.align		4
.L_13:
        /*0028*/ 	.byte	0x04, 0x17
        /*002a*/ 	.short	(.L_15 - .L_14)
.L_14:
        /*002c*/ 	.word	0x00000000
        /*0030*/ 	.short	0x0000
        /*0032*/ 	.short	0x0000
        /*0034*/ 	.byte	0x00, 0xf4, 0x21, 0x00


	//----- nvinfo : EIATTR_SPARSE_MMA_MASK
	.align		4
.L_15:
        /*0038*/ 	.byte	0x03, 0x50
        /*003a*/ 	.short	0x0000


	//----- nvinfo : EIATTR_MAXREG_COUNT
	.align		4
        /*003c*/ 	.byte	0x03, 0x1b
        /*003e*/ 	.short	0x00ff


	//----- nvinfo : EIATTR_EXIT_INSTR_OFFSETS
	.align		4
        /*0040*/ 	.byte	0x04, 0x1c
        /*0042*/ 	.short	(.L_17 - .L_16)


	//   ....[0]....
.L_16:
        /*0044*/ 	.word	0x00001970


	//   ....[1]....
        /*0048*/ 	.word	0x00001990


	//----- nvinfo : EIATTR_REQNTID
	.align		4
.L_17:
        /*004c*/ 	.byte	0x04, 0x10
        /*004e*/ 	.short	(.L_19 - .L_18)
.L_18:
        /*0050*/ 	.word	0x00000080
        /*0054*/ 	.word	0x00000001
        /*0058*/ 	.word	0x00000001


	//----- nvinfo : EIATTR_CBANK_PARAM_SIZE
	.align		4
.L_19:
        /*005c*/ 	.byte	0x03, 0x19
        /*005e*/ 	.short	0x0014


	//----- nvinfo : EIATTR_PARAM_CBANK
	.align		4
        /*0060*/ 	.byte	0x04, 0x0a
        /*0062*/ 	.short	(.L_21 - .L_20)
	.align		4
.L_20:
        /*0064*/ 	.word	index@(.nv.constant0.triton_poi_fused_avg_pool2d_30)
        /*0068*/ 	.short	0x0210
        /*006a*/ 	.short	0x0014


	//----- nvinfo : EIATTR_SW_WAR
	.align		4
.L_21:
        /*006c*/ 	.byte	0x04, 0x36
        /*006e*/ 	.short	(.L_23 - .L_22)
.L_22:
        /*0070*/ 	.word	0x00000008
.L_23:


//--------------------- .nv.callgraph             --------------------------
	.section	.nv.callgraph,"",@"SHT_CUDA_CALLGRAPH"
	.align	4
	.sectionentsize	8
	.align		4
        /*0000*/ 	.word	0x00000000
	.align		4
        /*0004*/ 	.word	0xffffffff
	.align		4
        /*0008*/ 	.word	0x00000000
	.align		4
        /*000c*/ 	.word	0xfffffffe
	.align		4
        /*0010*/ 	.word	0x00000000
	.align		4
        /*0014*/ 	.word	0xfffffffd
	.align		4
        /*0018*/ 	.word	0x00000000
	.align		4
        /*001c*/ 	.word	0xfffffffc


//--------------------- .text.triton_poi_fused_avg_pool2d_30 --------------------------
	.section	.text.triton_poi_fused_avg_pool2d_30,"ax",@progbits
	.align	128
        .global         triton_poi_fused_avg_pool2d_30
        .type           triton_poi_fused_avg_pool2d_30,@function
        .size           triton_poi_fused_avg_pool2d_30,(.L_x_1 - triton_poi_fused_avg_pool2d_30)
        .other          triton_poi_fused_avg_pool2d_30,@"STO_CUDA_ENTRY STV_DEFAULT"
triton_poi_fused_avg_pool2d_30:
.text.triton_poi_fused_avg_pool2d_30:
[----:B------:R-:W0:Y:S02]  /*0000*/  LDC R1, c[0x0][0x28] ;  /* 0x00000a00ff017b82 */ /* 0x000e240000000800 */
[----:B------:R-:W1:Y:S01]  /*0010*/  S2R R0, SR_TID.X ;  /* 0x0000000000007919 */ /* 0x000e620000002100 */
[----:B------:R-:W-:Y:S01]  /*0020*/  IMAD.MOV.U32 R22, RZ, RZ, RZ ;  /* 0x000000ffff167224 */ /* 0x000fe200078e00ff */
[----:B------:R-:W2:Y:S01]  /*0030*/  LDC.64 R24, c[0x0][0x210] ;  /* 0x00008400ff187b82 */ /* 0x000ea20000000a00 */
[----:B------:R-:W-:Y:S01]  /*0040*/  CS2R R8, SRZ ;  /* 0x0000000000087805 */ /* 0x000fe2000001ff00 */
[----:B------:R-:W3:Y:S01]  /*0050*/  S2R R23, SR_CTAID.X ;  /* 0x0000000000177919 */ /* 0x000ee20000002500 */
[----:B------:R-:W-:Y:S01]  /*0060*/  CS2R R10, SRZ ;  /* 0x00000000000a7805 */ /* 0x000fe2000001ff00 */
[----:B------:R-:W-:Y:S01]  /*0070*/  ULDC.64 UR4, c[0x0][0x208] ;  /* 0x0000820000047ab9 */ /* 0x000fe20000000a00 */
[----:B-1----:R-:W-:Y:S01]  /*0080*/  IMAD.SHL.U32 R0, R0, 0x4, RZ ;  /* 0x0000000400007824 */ /* 0x002fe200078e00ff */
[----:B---3--:R-:W-:-:S04]  /*0090*/  SHF.R.S32.HI R3, RZ, 0x15, R23 ;  /* 0x00000015ff037819 */ /* 0x008fc80000011417 */
[----:B------:R-:W-:Y:S02]  /*00a0*/  LOP3.LUT R0, R0, 0x1fc, RZ, 0xc0, !PT ;  /* 0x000001fc00007812 */ /* 0x000fe400078ec0ff */
[----:B------:R-:W-:-:S03]  /*00b0*/  SGXT R3, R3, 0x1 ;  /* 0x000000010303781a */ /* 0x000fc60000000200 */
[----:B------:R-:W-:-:S04]  /*00c0*/  IMAD R23, R23, 0x400, R0 ;  /* 0x0000040017177824 */ /* 0x000fc800078e0200 */
[----:B------:R-:W-:Y:S01]  /*00d0*/  IMAD.HI R20, R23, -0x15f15f15, R22 ;  /* 0xea0ea0eb17147827 */ /* 0x000fe200078e0216 */
[----:B------:R-:W-:-:S03]  /*00e0*/  LEA.HI R4, R3, R23, RZ, 0x8 ;  /* 0x0000001703047211 */ /* 0x000fc600078f40ff */
[C---:B------:R-:W-:Y:S01]  /*00f0*/  VIADD R15, R23.reuse, 0xffffdc00 ;  /* 0xffffdc00170f7836 */ /* 0x040fe20000000000 */
[----:B------:R-:W-:Y:S01]  /*0100*/  SHF.R.S32.HI R5, RZ, 0x8, R4 ;  /* 0x00000008ff057819 */ /* 0x000fe20000011404 */
[----:B------:R-:W-:Y:S01]  /*0110*/  IMAD.MOV.U32 R4, RZ, RZ, RZ ;  /* 0x000000ffff047224 */ /* 0x000fe200078e00ff */
[----:B------:R-:W-:Y:S01]  /*0120*/  SHF.R.U32.HI R21, RZ, 0x1f, R20 ;  /* 0x0000001fff157819 */ /* 0x000fe20000011614 */
[----:B------:R-:W-:Y:S02]  /*0130*/  VIADD R17, R23, 0xffffdd00 ;  /* 0xffffdd0017117836 */ /* 0x000fe40000000000 */
[----:B------:R-:W-:Y:S01]  /*0140*/  IMAD.HI R2, R5, -0x15f15f15, R4 ;  /* 0xea0ea0eb05027827 */ /* 0x000fe200078e0204 */
[----:B------:R-:W-:-:S03]  /*0150*/  LEA.HI.SX32 R21, R20, R21, 0x13 ;  /* 0x0000001514157211 */ /* 0x000fc600078f9aff */
[----:B------:R-:W-:Y:S01]  /*0160*/  IMAD.MOV.U32 R20, RZ, RZ, RZ ;  /* 0x000000ffff147224 */ /* 0x000fe200078e00ff */
[----:B------:R-:W-:Y:S01]  /*0170*/  SHF.R.U32.HI R7, RZ, 0x1f, R2 ;  /* 0x0000001fff077819 */ /* 0x000fe20000011602 */
[----:B--2---:R-:W-:-:S03]  /*0180*/  IMAD.WIDE R14, R15, 0x4, R24 ;  /* 0x000000040f0e7825 */ /* 0x004fc600078e0218 */
[----:B------:R-:W-:Y:S01]  /*0190*/  LEA.HI.SX32 R4, R2, R7, 0x1b ;  /* 0x0000000702047211 */ /* 0x000fe200078fdaff */
[----:B------:R-:W-:-:S04]  /*01a0*/  IMAD.HI R0, R21, -0x15f15f15, R20 ;  /* 0xea0ea0eb15007827 */ /* 0x000fc800078e0214 */
[----:B------:R-:W-:Y:S01]  /*01b0*/  IMAD.WIDE R16, R17, 0x4, R24 ;  /* 0x0000000411107825 */ /* 0x000fe200078e0218 */
[----:B------:R-:W-:-:S04]  /*01c0*/  SHF.R.U32.HI R7, RZ, 0x1f, R0 ;  /* 0x0000001fff077819 */ /* 0x000fc80000011600 */
[----:B------:R-:W-:Y:S01]  /*01d0*/  LEA.HI.SX32 R7, R0, R7, 0x1b ;  /* 0x0000000700077211 */ /* 0x000fe200078fdaff */
[----:B------:R-:W-:Y:S01]  /*01e0*/  IMAD R0, R4, -0x23, R5 ;  /* 0xffffffdd04007824 */ /* 0x000fe200078e0205 */
[----:B------:R-:W-:-:S03]  /*01f0*/  CS2R R4, SRZ ;  /* 0x0000000000047805 */ /* 0x000fc6000001ff00 */
[----:B------:R-:W-:Y:S01]  /*0200*/  IMAD R20, R7, -0x23, R21 ;  /* 0xffffffdd07147824 */ /* 0x000fe200078e0215 */
[C---:B------:R-:W-:Y:S02]  /*0210*/  ISETP.GT.AND P2, PT, R0.reuse, RZ, PT ;  /* 0x000000ff0000720c */ /* 0x040fe40003f44270 */
[----:B------:R-:W-:Y:S02]  /*0220*/  CS2R R6, SRZ ;  /* 0x0000000000067805 */ /* 0x000fe4000001ff00 */
[----:B------:R-:W-:Y:S02]  /*0230*/  ISETP.GT.AND P0, PT, R0, -0x1, PT ;  /* 0xffffffff0000780c */ /* 0x000fe40003f04270 */
[C---:B------:R-:W-:Y:S02]  /*0240*/  ISETP.GT.AND P4, PT, R20.reuse, RZ, P2 ;  /* 0x000000ff1400720c */ /* 0x040fe40001784270 */
[----:B------:R-:W-:Y:S02]  /*0250*/  ISETP.GT.AND P0, PT, R20, RZ, P0 ;  /* 0x000000ff1400720c */ /* 0x000fe40000704270 */
[----:B------:R-:W-:-:S02]  /*0260*/  ISETP.LT.AND P4, PT, R23, 0x132400, P4 ;  /* 0x001324001700780c */ /* 0x000fc40002781270 */
[----:B------:R-:W-:-:S11]  /*0270*/  ISETP.LT.AND P6, PT, R23, 0x132400, P0 ;  /* 0x001324001700780c */ /* 0x000fd600007c1270 */
[----:B------:R1:W2:Y:S04]  /*0280*/  @P4 LDG.E.128 R8, desc[UR4][R14.64] ;  /* 0x000000040e084981 */ /* 0x0002a8000c1e1d00 */
[----:B------:R3:W4:Y:S01]  /*0290*/  @P6 LDG.E.128 R4, desc[UR4][R16.64] ;  /* 0x0000000410046981 */ /* 0x000722000c1e1d00 */
[----:B------:R-:W-:Y:S02]  /*02a0*/  VIADD R27, R23, 0x200 ;  /* 0x00000200171b7836 */ /* 0x000fe40000000000 */
[----:B------:R-:W-:Y:S02]  /*02b0*/  IMAD.MOV.U32 R26, RZ, RZ, RZ ;  /* 0x000000ffff1a7224 */ /* 0x000fe400078e00ff */
[----:B------:R-:W-:Y:S01]  /*02c0*/  IMAD.MOV.U32 R2, RZ, RZ, RZ ;  /* 0x000000ffff027224 */ /* 0x000fe200078e00ff */
[----:B------:R-:W-:Y:S01]  /*02d0*/  LEA.HI R3, R3, R27, RZ, 0x8 ;  /* 0x0000001b03037211 */ /* 0x000fe200078f40ff */
[----:B------:R-:W-:-:S03]  /*02e0*/  IMAD.HI R12, R27, -0x15f15f15, R26 ;  /* 0xea0ea0eb1b0c7827 */ /* 0x000fc600078e021a */
[----:B------:R-:W-:Y:S01]  /*02f0*/  SHF.R.S32.HI R3, RZ, 0x8, R3 ;  /* 0x00000008ff037819 */ /* 0x000fe20000011403 */
[----:B------:R-:W-:Y:S01]  /*0300*/  VIADD R29, R23, 0xffffdf00 ;  /* 0xffffdf00171d7836 */ /* 0x000fe20000000000 */
[----:B------:R-:W-:-:S03]  /*0310*/  SHF.R.U32.HI R13, RZ, 0x1f, R12 ;  /* 0x0000001fff0d7819 */ /* 0x000fc6000001160c */
[----:B------:R-:W-:Y:S01]  /*0320*/  IMAD.HI R18, R3, -0x15f15f15, R2 ;  /* 0xea0ea0eb03127827 */ /* 0x000fe200078e0202 */
[----:B------:R-:W-:-:S03]  /*0330*/  LEA.HI.SX32 R13, R12, R13, 0x13 ;  /* 0x0000000d0c0d7211 */ /* 0x000fc600078f9aff */
[----:B------:R-:W-:Y:S01]  /*0340*/  IMAD.MOV.U32 R12, RZ, RZ, RZ ;  /* 0x000000ffff0c7224 */ /* 0x000fe200078e00ff */
[----:B-1----:R-:W-:Y:S01]  /*0350*/  SHF.R.U32.HI R15, RZ, 0x1f, R18 ;  /* 0x0000001fff0f7819 */ /* 0x002fe20000011612 */
[----:B------:R-:W-:-:S03]  /*0360*/  IMAD.WIDE R28, R29, 0x4, R24 ;  /* 0x000000041d1c7825 */ /* 0x000fc600078e0218 */
[----:B---3--:R-:W-:Y:S01]  /*0370*/  LEA.HI.SX32 R17, R18, R15, 0x1b ;  /* 0x0000000f12117211 */ /* 0x008fe200078fdaff */
[----:B------:R-:W-:-:S05]  /*0380*/  IMAD.HI R2, R13, -0x15f15f15, R12 ;  /* 0xea0ea0eb0d027827 */ /* 0x000fca00078e020c */
[----:B------:R-:W-:-:S04]  /*0390*/  SHF.R.U32.HI R15, RZ, 0x1f, R2 ;  /* 0x0000001fff0f7819 */ /* 0x000fc80000011602 */
[----:B------:R-:W-:Y:S01]  /*03a0*/  LEA.HI.SX32 R15, R2, R15, 0x1b ;  /* 0x0000000f020f7211 */ /* 0x000fe200078fdaff */
[----:B------:R-:W-:-:S04]  /*03b0*/  IMAD R2, R17, -0x23, R3 ;  /* 0xffffffdd11027824 */ /* 0x000fc800078e0203 */
[----:B------:R-:W-:Y:S01]  /*03c0*/  IMAD R3, R15, -0x23, R13 ;  /* 0xffffffdd0f037824 */ /* 0x000fe200078e020d */
[----:B------:R-:W-:Y:S01]  /*03d0*/  ISETP.GT.AND P0, PT, R2, -0x1, PT ;  /* 0xffffffff0200780c */ /* 0x000fe20003f04270 */
[----:B------:R-:W-:Y:S01]  /*03e0*/  IMAD.MOV.U32 R13, RZ, RZ, RZ ;  /* 0x000000ffff0d7224 */ /* 0x000fe200078e00ff */
[----:B------:R-:W-:Y:S02]  /*03f0*/  CS2R R14, SRZ ;  /* 0x00000000000e7805 */ /* 0x000fe4000001ff00 */
[----:B------:R-:W-:-:S04]  /*0400*/  ISETP.GT.AND P0, PT, R3, RZ, P0 ;  /* 0x000000ff0300720c */ /* 0x000fc80000704270 */
[----:B------:R-:W-:Y:S02]  /*0410*/  ISETP.LT.AND P3, PT, R27, 0x132400, P0 ;  /* 0x001324001b00780c */ /* 0x000fe40000761270 */
[----:B------:R-:W-:-:S04]  /*0420*/  ISETP.GT.AND P0, PT, R2, RZ, PT ;  /* 0x000000ff0200720c */ /* 0x000fc80003f04270 */
[----:B------:R-:W-:-:S04]  /*0430*/  ISETP.GT.AND P5, PT, R3, RZ, P0 ;  /* 0x000000ff0300720c */ /* 0x000fc800007a4270 */
[----:B------:R-:W-:Y:S02]  /*0440*/  ISETP.LT.AND P5, PT, R27, 0x132400, P5 ;  /* 0x001324001b00780c */ /* 0x000fe40002fa1270 */
[----:B------:R-:W-:Y:S01]  /*0450*/  CS2R R18, SRZ ;  /* 0x0000000000127805 */ /* 0x000fe2000001ff00 */
[----:B------:R1:W3:Y:S01]  /*0460*/  @P3 LDG.E.128 R12, desc[UR4][R28.64] ;  /* 0x000000041c0c3981 */ /* 0x0002e2000c1e1d00 */
[----:B--2---:R-:W-:Y:S02]  /*0470*/  SEL R8, R8, RZ, P4 ;  /* 0x000000ff08087207 */ /* 0x004fe40002000000 */
[----:B----4-:R-:W-:Y:S01]  /*0480*/  SEL R17, R4, RZ, P6 ;  /* 0x000000ff04117207 */ /* 0x010fe20003000000 */
[----:B------:R-:W-:-:S04]  /*0490*/  VIADD R4, R23, 0xffffde00 ;  /* 0xffffde0017047836 */ /* 0x000fc80000000000 */
[----:B------:R-:W-:Y:S01]  /*04a0*/  FADD R8, R8, R17 ;  /* 0x0000001108087221 */ /* 0x000fe20000000000 */
[----:B------:R-:W-:Y:S01]  /*04b0*/  CS2R R16, SRZ ;  /* 0x0000000000107805 */ /* 0x000fe2000001ff00 */
[----:B-1----:R-:W-:-:S05]  /*04c0*/  IMAD.WIDE R28, R4, 0x4, R24 ;  /* 0x00000004041c7825 */ /* 0x002fca00078e0218 */
[----:B------:R-:W2:Y:S01]  /*04d0*/  @P5 LDG.E.128 R16, desc[UR4][R28.64] ;  /* 0x000000041c105981 */ /* 0x000ea2000c1e1d00 */
[----:B------:R-:W-:Y:S01]  /*04e0*/  VIADD R4, R0, 0x1 ;  /* 0x0000000100047836 */ /* 0x000fe20000000000 */
[----:B------:R-:W-:-:S04]  /*04f0*/  SEL R9, R9, RZ, P4 ;  /* 0x000000ff09097207 */ /* 0x000fc80002000000 */
[----:B------:R-:W-:Y:S02]  /*0500*/  ISETP.GE.U32.AND P1, PT, R4, 0x23, PT ;  /* 0x000000230400780c */ /* 0x000fe40003f26070 */
[----:B------:R-:W-:Y:S02]  /*0510*/  SEL R10, R10, RZ, P4 ;  /* 0x000000ff0a0a7207 */ /* 0x000fe40002000000 */
[----:B------:R-:W-:Y:S02]  /*0520*/  SEL R11, R11, RZ, P4 ;  /* 0x000000ff0b0b7207 */ /* 0x000fe40002000000 */
[----:B------:R-:W-:Y:S02]  /*0530*/  ISETP.GT.AND P4, PT, R20, RZ, !P1 ;  /* 0x000000ff1400720c */ /* 0x000fe40004f84270 */
[----:B------:R-:W-:Y:S02]  /*0540*/  SEL R22, R5, RZ, P6 ;  /* 0x000000ff05167207 */ /* 0x000fe40003000000 */
[----:B------:R-:W-:-:S02]  /*0550*/  SEL R6, R6, RZ, P6 ;  /* 0x000000ff06067207 */ /* 0x000fc40003000000 */
[----:B------:R-:W-:Y:S02]  /*0560*/  SEL R7, R7, RZ, P6 ;  /* 0x000000ff07077207 */ /* 0x000fe40003000000 */
[----:B------:R-:W-:Y:S01]  /*0570*/  ISETP.LT.AND P6, PT, R23, 0x132400, P4 ;  /* 0x001324001700780c */ /* 0x000fe200027c1270 */
[----:B------:R-:W-:Y:S01]  /*0580*/  FADD R26, R10, R6 ;  /* 0x000000060a1a7221 */ /* 0x000fe20000000000 */
[----:B---3--:R-:W-:Y:S02]  /*0590*/  SEL R12, R12, RZ, P3 ;  /* 0x000000ff0c0c7207 */ /* 0x008fe40001800000 */
[----:B--2---:R-:W-:Y:S01]  /*05a0*/  SEL R4, R16, RZ, P5 ;  /* 0x000000ff10047207 */ /* 0x004fe20002800000 */
[----:B------:R-:W-:Y:S01]  /*05b0*/  FADD R16, R11, R7 ;  /* 0x000000070b107221 */ /* 0x000fe20000000000 */
[----:B------:R-:W-:-:S03]  /*05c0*/  CS2R R6, SRZ ;  /* 0x0000000000067805 */ /* 0x000fc6000001ff00 */
[----:B------:R-:W-:Y:S01]  /*05d0*/  FADD R12, R4, R12 ;  /* 0x0000000c040c7221 */ /* 0x000fe20000000000 */
[----:B------:R-:W-:-:S06]  /*05e0*/  CS2R R4, SRZ ;  /* 0x0000000000047805 */ /* 0x000fcc000001ff00 */
[----:B------:R-:W2:Y:S01]  /*05f0*/  @P6 LDG.E.128 R4, desc[UR4][R28.64] ;  /* 0x000000041c046981 */ /* 0x000ea2000c1e1d00 */
[----:B------:R-:W-:Y:S01]  /*0600*/  FADD R22, R9, R22 ;  /* 0x0000001609167221 */ /* 0x000fe20000000000 */
        /* <DEDUP_REMOVED lines=8> */
[----:B------:R-:W-:Y:S01]  /*0690*/  ISETP.LT.AND P3, PT, R27, 0x132400, P3 ;  /* 0x001324001b00780c */ /* 0x000fe20001f61270 */
[----:B------:R-:W-:Y:S01]  /*06a0*/  FADD R15, R15, R13 ;  /* 0x0000000d0f0f7221 */ /* 0x000fe20000000000 */
[----:B------:R-:W-:Y:S01]  /*06b0*/  SEL R18, R18, RZ, P5 ;  /* 0x000000ff12127207 */ /* 0x000fe20002800000 */
[----:B------:R-:W-:Y:S01]  /*06c0*/  FADD R13, R19, R9 ;  /* 0x00000009130d7221 */ /* 0x000fe20000000000 */
[----:B------:R-:W-:Y:S01]  /*06d0*/  VIADD R19, R23, 0xffffe000 ;  /* 0xffffe00017137836 */ /* 0x000fe20000000000 */
[----:B------:R-:W-:Y:S02]  /*06e0*/  ISETP.GT.AND P2, PT, R20, -0x1, P2 ;  /* 0xffffffff1400780c */ /* 0x000fe40001744270 */
[----:B------:R-:W-:Y:S01]  /*06f0*/  CS2R R10, SRZ ;  /* 0x00000000000a7805 */ /* 0x000fe2000001ff00 */
[----:B------:R-:W-:Y:S01]  /*0700*/  FADD R14, R18, R14 ;  /* 0x0000000e120e7221 */ /* 0x000fe20000000000 */
[----:B------:R-:W-:Y:S01]  /*0710*/  IMAD.WIDE R18, R19, 0x4, R24 ;  /* 0x0000000413127825 */ /* 0x000fe200078e0218 */
[----:B------:R-:W-:-:S02]  /*0720*/  ISETP.LT.AND P2, PT, R23, 0x132400, P2 ;  /* 0x001324001700780c */ /* 0x000fc40001741270 */
[----:B--2---:R-:W-:-:S05]  /*0730*/  SEL R4, R4, RZ, P6 ;  /* 0x000000ff04047207 */ /* 0x004fca0003000000 */
[----:B------:R-:W-:Y:S01]  /*0740*/  FADD R17, R8, R4 ;  /* 0x0000000408117221 */ /* 0x000fe20000000000 */
[----:B------:R-:W-:Y:S02]  /*0750*/  CS2R R8, SRZ ;  /* 0x0000000000087805 */ /* 0x000fe4000001ff00 */
[----:B------:R-:W-:Y:S02]  /*0760*/  SEL R5, R5, RZ, P6 ;  /* 0x000000ff05057207 */ /* 0x000fe40003000000 */
[----:B------:R-:W-:Y:S02]  /*0770*/  SEL R6, R6, RZ, P6 ;  /* 0x000000ff06067207 */ /* 0x000fe40003000000 */
[----:B------:R-:W-:Y:S01]  /*0780*/  SEL R7, R7, RZ, P6 ;  /* 0x000000ff07077207 */ /* 0x000fe20003000000 */
[----:B------:R1:W2:Y:S01]  /*0790*/  @P3 LDG.E.128 R8, desc[UR4][R18.64] ;  /* 0x0000000412083981 */ /* 0x0002a2000c1e1d00 */
[----:B------:R-:W-:Y:S01]  /*07a0*/  FADD R22, R22, R5 ;  /* 0x0000000516167221 */ /* 0x000fe20000000000 */
[----:B------:R-:W-:Y:S01]  /*07b0*/  FADD R26, R26, R6 ;  /* 0x000000061a1a7221 */ /* 0x000fe20000000000 */
[----:B------:R-:W-:Y:S01]  /*07c0*/  CS2R R4, SRZ ;  /* 0x0000000000047805 */ /* 0x000fe2000001ff00 */
[----:B------:R-:W-:Y:S01]  /*07d0*/  FADD R16, R16, R7 ;  /* 0x0000000710107221 */ /* 0x000fe20000000000 */
[----:B------:R-:W-:Y:S01]  /*07e0*/  CS2R R6, SRZ ;  /* 0x0000000000067805 */ /* 0x000fe2000001ff00 */
[----:B-1----:R-:W-:-:S04]  /*07f0*/  VIADD R19, R23, 0xffffff00 ;  /* 0xffffff0017137836 */ /* 0x002fc80000000000 */
[----:B------:R-:W-:-:S05]  /*0800*/  IMAD.WIDE R18, R19, 0x4, R24 ;  /* 0x0000000413127825 */ /* 0x000fca00078e0218 */
[----:B------:R1:W3:Y:S01]  /*0810*/  @P2 LDG.E.128 R4, desc[UR4][R18.64] ;  /* 0x0000000412042981 */ /* 0x0002e2000c1e1d00 */
[----:B------:R-:W-:-:S04]  /*0820*/  ISETP.GT.AND P0, PT, R3, -0x1, P0 ;  /* 0xffffffff0300780c */ /* 0x000fc80000704270 */
[----:B------:R-:W-:Y:S02]  /*0830*/  ISETP.LT.AND P0, PT, R27, 0x132400, P0 ;  /* 0x001324001b00780c */ /* 0x000fe40000701270 */
[C---:B------:R-:W-:Y:S01]  /*0840*/  ISETP.GE.AND P6, PT, R23.reuse, 0x132400, PT ;  /* 0x001324001700780c */ /* 0x040fe20003fc6270 */
[----:B-1----:R-:W-:Y:S01]  /*0850*/  IMAD.WIDE R18, R23, 0x4, R24 ;  /* 0x0000000417127825 */ /* 0x002fe200078e0218 */
[----:B--2---:R-:W-:Y:S02]  /*0860*/  SEL R8, R8, RZ, P3 ;  /* 0x000000ff08087207 */ /* 0x004fe40001800000 */
[----:B------:R-:W-:Y:S02]  /*0870*/  SEL R9, R9, RZ, P3 ;  /* 0x000000ff09097207 */ /* 0x000fe40001800000 */
[----:B------:R-:W-:Y:S02]  /*0880*/  SEL R10, R10, RZ, P3 ;  /* 0x000000ff0a0a7207 */ /* 0x000fe40001800000 */
[----:B------:R-:W-:Y:S01]  /*0890*/  SEL R11, R11, RZ, P3 ;  /* 0x000000ff0b0b7207 */ /* 0x000fe20001800000 */
[----:B------:R-:W-:Y:S01]  /*08a0*/  FADD R12, R12, R8 ;  /* 0x000000080c0c7221 */ /* 0x000fe20000000000 */
[----:B------:R-:W-:Y:S01]  /*08b0*/  FADD R15, R15, R9 ;  /* 0x000000090f0f7221 */ /* 0x000fe20000000000 */
[----:B------:R-:W-:Y:S01]  /*08c0*/  FADD R14, R14, R10 ;  /* 0x0000000a0e0e7221 */ /* 0x000fe20000000000 */
[----:B------:R-:W-:Y:S01]  /*08d0*/  CS2R R8, SRZ ;  /* 0x0000000000087805 */ /* 0x000fe2000001ff00 */
[----:B------:R-:W-:Y:S01]  /*08e0*/  FADD R13, R13, R11 ;  /* 0x0000000b0d0d7221 */ /* 0x000fe20000000000 */
[----:B------:R-:W-:-:S06]  /*08f0*/  CS2R R10, SRZ ;  /* 0x00000000000a7805 */ /* 0x000fcc000001ff00 */
[----:B------:R-:W2:Y:S01]  /*0900*/  @P0 LDG.E.128 R8, desc[UR4][R18.64+0x400] ;  /* 0x0004000412080981 */ /* 0x000ea2000c1e1d00 */
[----:B---3--:R-:W-:-:S05]  /*0910*/  SEL R4, R4, RZ, P2 ;  /* 0x000000ff04047207 */ /* 0x008fca0001000000 */
[----:B------:R-:W-:Y:S01]  /*0920*/  FADD R17, R17, R4 ;  /* 0x0000000411117221 */ /* 0x000fe20000000000 */
[----:B------:R-:W-:Y:S02]  /*0930*/  LOP3.LUT R4, R20, R0, RZ, 0xfc, !PT ;  /* 0x0000000014047212 */ /* 0x000fe400078efcff */
[----:B------:R-:W-:Y:S02]  /*0940*/  SEL R5, R5, RZ, P2 ;  /* 0x000000ff05057207 */ /* 0x000fe40001000000 */
[----:B------:R-:W-:Y:S02]  /*0950*/  ISETP.GT.AND P3, PT, R4, -0x1, !P6 ;  /* 0xffffffff0400780c */ /* 0x000fe40007764270 */
[----:B------:R-:W-:Y:S02]  /*0960*/  SEL R6, R6, RZ, P2 ;  /* 0x000000ff06067207 */ /* 0x000fe40001000000 */
[----:B------:R-:W-:Y:S01]  /*0970*/  SEL R7, R7, RZ, P2 ;  /* 0x000000ff07077207 */ /* 0x000fe20001000000 */
[----:B------:R-:W-:Y:S01]  /*0980*/  FADD R22, R22, R5 ;  /* 0x0000000516167221 */ /* 0x000fe20000000000 */
[----:B------:R-:W-:Y:S01]  /*0990*/  CS2R R4, SRZ ;  /* 0x0000000000047805 */ /* 0x000fe2000001ff00 */
[----:B------:R-:W-:-:S02]  /*09a0*/  FADD R26, R26, R6 ;  /* 0x000000061a1a7221 */ /* 0x000fc40000000000 */
[----:B------:R-:W-:Y:S01]  /*09b0*/  FADD R16, R16, R7 ;  /* 0x0000000710107221 */ /* 0x000fe20000000000 */
[----:B------:R-:W-:-:S06]  /*09c0*/  CS2R R6, SRZ ;  /* 0x0000000000067805 */ /* 0x000fcc000001ff00 */
[----:B------:R-:W3:Y:S01]  /*09d0*/  @P3 LDG.E.128 R4, desc[UR4][R18.64] ;  /* 0x0000000412043981 */ /* 0x000ee2000c1e1d00 */
[----:B------:R-:W-:Y:S02]  /*09e0*/  ISETP.GE.AND P5, PT, R27, 0x132400, PT ;  /* 0x001324001b00780c */ /* 0x000fe40003fa6270 */
[----:B--2---:R-:W-:Y:S02]  /*09f0*/  SEL R8, R8, RZ, P0 ;  /* 0x000000ff08087207 */ /* 0x004fe40000000000 */
[----:B------:R-:W-:Y:S02]  /*0a00*/  SEL R10, R10, RZ, P0 ;  /* 0x000000ff0a0a7207 */ /* 0x000fe40000000000 */
[----:B------:R-:W-:Y:S01]  /*0a10*/  SEL R11, R11, RZ, P0 ;  /* 0x000000ff0b0b7207 */ /* 0x000fe20000000000 */
[----:B------:R-:W-:Y:S01]  /*0a20*/  FADD R12, R12, R8 ;  /* 0x000000080c0c7221 */ /* 0x000fe20000000000 */
[----:B------:R-:W-:Y:S02]  /*0a30*/  SEL R8, R9, RZ, P0 ;  /* 0x000000ff09087207 */ /* 0x000fe40000000000 */
[----:B------:R-:W-:-:S03]  /*0a40*/  ISETP.GT.AND P0, PT, R20, -0x1, !P1 ;  /* 0xffffffff1400780c */ /* 0x000fc60004f04270 */
[----:B------:R-:W-:Y:S01]  /*0a50*/  FADD R15, R15, R8 ;  /* 0x000000080f0f7221 */ /* 0x000fe20000000000 */
[----:B------:R-:W-:-:S04]  /*0a60*/  LOP3.LUT R8, R3, R2, RZ, 0xfc, !PT ;  /* 0x0000000203087212 */ /* 0x000fc800078efcff */
[----:B------:R-:W-:Y:S02]  /*0a70*/  ISETP.GT.AND P2, PT, R8, -0x1, !P5 ;  /* 0xffffffff0800780c */ /* 0x000fe40006f44270 */
[----:B---3--:R-:W-:Y:S02]  /*0a80*/  SEL R4, R4, RZ, P3 ;  /* 0x000000ff04047207 */ /* 0x008fe40001800000 */
[----:B------:R-:W-:Y:S02]  /*0a90*/  SEL R5, R5, RZ, P3 ;  /* 0x000000ff05057207 */ /* 0x000fe40001800000 */
[----:B------:R-:W-:Y:S02]  /*0aa0*/  SEL R6, R6, RZ, P3 ;  /* 0x000000ff06067207 */ /* 0x000fe40001800000 */
[----:B------:R-:W-:Y:S02]  /*0ab0*/  SEL R7, R7, RZ, P3 ;  /* 0x000000ff07077207 */ /* 0x000fe40001800000 */
[----:B------:R-:W-:Y:S01]  /*0ac0*/  ISETP.LT.AND P3, PT, R23, 0x132400, P0 ;  /* 0x001324001700780c */ /* 0x000fe20000761270 */
[----:B------:R-:W-:Y:S01]  /*0ad0*/  FADD R17, R17, R4 ;  /* 0x0000000411117221 */ /* 0x000fe20000000000 */
[----:B------:R-:W-:Y:S01]  /*0ae0*/  FADD R22, R22, R5 ;  /* 0x0000000516167221 */ /* 0x000fe20000000000 */
[----:B------:R-:W-:Y:S01]  /*0af0*/  FADD R26, R26, R6 ;  /* 0x000000061a1a7221 */ /* 0x000fe20000000000 */
[----:B------:R-:W-:Y:S01]  /*0b00*/  FADD R16, R16, R7 ;  /* 0x0000000710107221 */ /* 0x000fe20000000000 */
[----:B------:R-:W-:-:S02]  /*0b10*/  CS2R R4, SRZ ;  /* 0x0000000000047805 */ /* 0x000fc4000001ff00 */
[----:B------:R-:W-:Y:S01]  /*0b20*/  CS2R R6, SRZ ;  /* 0x0000000000067805 */ /* 0x000fe2000001ff00 */
[----:B------:R-:W-:Y:S01]  /*0b30*/  FADD R14, R14, R10 ;  /* 0x0000000a0e0e7221 */ /* 0x000fe20000000000 */
[----:B------:R-:W-:Y:S01]  /*0b40*/  FADD R13, R13, R11 ;  /* 0x0000000b0d0d7221 */ /* 0x000fe20000000000 */
[----:B------:R-:W-:Y:S02]  /*0b50*/  CS2R R8, SRZ ;  /* 0x0000000000087805 */ /* 0x000fe4000001ff00 */
[----:B------:R-:W-:Y:S01]  /*0b60*/  CS2R R10, SRZ ;  /* 0x00000000000a7805 */ /* 0x000fe2000001ff00 */
[----:B------:R-:W2:Y:S05]  /*0b70*/  @P3 LDG.E.128 R4, desc[UR4][R18.64+0x400] ;  /* 0x0004000412043981 */ /* 0x000eaa000c1e1d00 */
[----:B------:R1:W3:Y:S01]  /*0b80*/  @P2 LDG.E.128 R8, desc[UR4][R18.64+0x800] ;  /* 0x0008000412082981 */ /* 0x0002e2000c1e1d00 */
[----:B------:R-:W-:-:S04]  /*0b90*/  ISETP.GT.AND P0, PT, R3, -0x1, !P4 ;  /* 0xffffffff0300780c */ /* 0x000fc80006704270 */
[----:B------:R-:W-:Y:S01]  /*0ba0*/  ISETP.LT.AND P0, PT, R27, 0x132400, P0 ;  /* 0x001324001b00780c */ /* 0x000fe20000701270 */
[----:B-1----:R-:W-:-:S04]  /*0bb0*/  VIADD R19, R23, 0x300 ;  /* 0x0000030017137836 */ /* 0x002fc80000000000 */
[----:B------:R-:W-:Y:S01]  /*0bc0*/  IMAD.WIDE R18, R19, 0x4, R24 ;  /* 0x0000000413127825 */ /* 0x000fe200078e0218 */
[----:B--2---:R-:W-:Y:S02]  /*0bd0*/  SEL R4, R4, RZ, P3 ;  /* 0x000000ff04047207 */ /* 0x004fe40001800000 */
[----:B---3--:R-:W-:-:S03]  /*0be0*/  SEL R8, R8, RZ, P2 ;  /* 0x000000ff08087207 */ /* 0x008fc60001000000 */
[----:B------:R-:W-:Y:S01]  /*0bf0*/  FADD R17, R17, R4 ;  /* 0x0000000411117221 */ /* 0x000fe20000000000 */
[----:B------:R-:W-:Y:S01]  /*0c00*/  SEL R9, R9, RZ, P2 ;  /* 0x000000ff09097207 */ /* 0x000fe20001000000 */
[----:B------:R-:W-:Y:S01]  /*0c10*/  VIADD R4, R20, 0x1 ;  /* 0x0000000114047836 */ /* 0x000fe20000000000 */
[----:B------:R-:W-:Y:S02]  /*0c20*/  SEL R10, R10, RZ, P2 ;  /* 0x000000ff0a0a7207 */ /* 0x000fe40001000000 */
[----:B------:R-:W-:Y:S01]  /*0c30*/  SEL R11, R11, RZ, P2 ;  /* 0x000000ff0b0b7207 */ /* 0x000fe20001000000 */
[----:B------:R-:W-:Y:S01]  /*0c40*/  FADD R12, R12, R8 ;  /* 0x000000080c0c7221 */ /* 0x000fe20000000000 */
[----:B------:R-:W-:Y:S01]  /*0c50*/  FADD R15, R15, R9 ;  /* 0x000000090f0f7221 */ /* 0x000fe20000000000 */
[----:B------:R-:W-:Y:S01]  /*0c60*/  FADD R14, R14, R10 ;  /* 0x0000000a0e0e7221 */ /* 0x000fe20000000000 */
[----:B------:R-:W-:Y:S01]  /*0c70*/  ISETP.GE.U32.AND P2, PT, R4, 0x23, PT ;  /* 0x000000230400780c */ /* 0x000fe20003f46070 */
[----:B------:R-:W-:Y:S01]  /*0c80*/  FADD R13, R13, R11 ;  /* 0x0000000b0d0d7221 */ /* 0x000fe20000000000 */
[----:B------:R-:W-:-:S02]  /*0c90*/  CS2R R8, SRZ ;  /* 0x0000000000087805 */ /* 0x000fc4000001ff00 */
[----:B------:R-:W-:Y:S02]  /*0ca0*/  CS2R R10, SRZ ;  /* 0x00000000000a7805 */ /* 0x000fe4000001ff00 */
[----:B------:R-:W-:Y:S02]  /*0cb0*/  SEL R5, R5, RZ, P3 ;  /* 0x000000ff05057207 */ /* 0x000fe40001800000 */
[----:B------:R-:W-:Y:S02]  /*0cc0*/  SEL R6, R6, RZ, P3 ;  /* 0x000000ff06067207 */ /* 0x000fe40001800000 */
[----:B------:R-:W-:Y:S01]  /*0cd0*/  SEL R7, R7, RZ, P3 ;  /* 0x000000ff07077207 */ /* 0x000fe20001800000 */
[----:B------:R1:W2:Y:S01]  /*0ce0*/  @P0 LDG.E.128 R8, desc[UR4][R18.64] ;  /* 0x0000000412080981 */ /* 0x0002a2000c1e1d00 */
[----:B------:R-:W-:-:S04]  /*0cf0*/  ISETP.GT.AND P3, PT, R0, RZ, !P2 ;  /* 0x000000ff0000720c */ /* 0x000fc80005764270 */
[C---:B------:R-:W-:Y:S01]  /*0d00*/  ISETP.LT.AND P3, PT, R23.reuse, 0x132400, P3 ;  /* 0x001324001700780c */ /* 0x040fe20001f61270 */
[----:B------:R-:W-:Y:S01]  /*0d10*/  FADD R22, R22, R5 ;  /* 0x0000000516167221 */ /* 0x000fe20000000000 */
[----:B------:R-:W-:Y:S01]  /*0d20*/  ISETP.LT.U32.AND P1, PT, R4, 0x23, !P1 ;  /* 0x000000230400780c */ /* 0x000fe20004f21070 */
[----:B------:R-:W-:Y:S01]  /*0d30*/  FADD R26, R26, R6 ;  /* 0x000000061a1a7221 */ /* 0x000fe20000000000 */
[----:B-1----:R-:W-:Y:S02]  /*0d40*/  VIADD R19, R23, 0x2200 ;  /* 0x0000220017137836 */ /* 0x002fe40000000000 */
[----:B------:R-:W-:Y:S01]  /*0d50*/  FADD R16, R16, R7 ;  /* 0x0000000710107221 */ /* 0x000fe20000000000 */
[----:B------:R-:W-:Y:S02]  /*0d60*/  CS2R R4, SRZ ;  /* 0x0000000000047805 */ /* 0x000fe4000001ff00 */
[----:B------:R-:W-:Y:S01]  /*0d70*/  CS2R R6, SRZ ;  /* 0x0000000000067805 */ /* 0x000fe2000001ff00 */
[----:B------:R-:W-:-:S05]  /*0d80*/  IMAD.WIDE R18, R19, 0x4, R24 ;  /* 0x0000000413127825 */ /* 0x000fca00078e0218 */
[----:B------:R1:W3:Y:S01]  /*0d90*/  @P3 LDG.E.128 R4, desc[UR4][R18.64] ;  /* 0x0000000412043981 */ /* 0x0002e2000c1e1d00 */
[----:B--2---:R-:W-:-:S05]  /*0da0*/  SEL R8, R8, RZ, P0 ;  /* 0x000000ff08087207 */ /* 0x004fca0000000000 */
[----:B------:R-:W-:Y:S01]  /*0db0*/  FADD R12, R12, R8 ;  /* 0x000000080c0c7221 */ /* 0x000fe20000000000 */
[----:B------:R-:W-:Y:S01]  /*0dc0*/  VIADD R8, R3, 0x1 ;  /* 0x0000000103087836 */ /* 0x000fe20000000000 */
[----:B------:R-:W-:Y:S02]  /*0dd0*/  SEL R28, R9, RZ, P0 ;  /* 0x000000ff091c7207 */ /* 0x000fe40000000000 */
[----:B-1----:R-:W-:Y:S02]  /*0de0*/  SEL R19, R10, RZ, P0 ;  /* 0x000000ff0a137207 */ /* 0x002fe40000000000 */
[----:B------:R-:W-:Y:S02]  /*0df0*/  SEL R18, R11, RZ, P0 ;  /* 0x000000ff0b127207 */ /* 0x000fe40000000000 */
[C---:B------:R-:W-:Y:S02]  /*0e00*/  ISETP.GE.U32.AND P0, PT, R8.reuse, 0x23, PT ;  /* 0x000000230800780c */ /* 0x040fe40003f06070 */
[----:B------:R-:W-:-:S02]  /*0e10*/  ISETP.LT.U32.AND P4, PT, R8, 0x23, !P4 ;  /* 0x000000230800780c */ /* 0x000fc40006781070 */
[----:B---3--:R-:W-:Y:S02]  /*0e20*/  SEL R8, R4, RZ, P3 ;  /* 0x000000ff04087207 */ /* 0x008fe40001800000 */
[----:B------:R-:W-:Y:S02]  /*0e30*/  SEL R10, R5, RZ, P3 ;  /* 0x000000ff050a7207 */ /* 0x000fe40001800000 */
[----:B------:R-:W-:Y:S02]  /*0e40*/  SEL R9, R6, RZ, P3 ;  /* 0x000000ff06097207 */ /* 0x000fe40001800000 */
[----:B------:R-:W-:Y:S02]  /*0e50*/  SEL R11, R7, RZ, P3 ;  /* 0x000000ff070b7207 */ /* 0x000fe40001800000 */
[C---:B------:R-:W-:Y:S02]  /*0e60*/  ISETP.GT.AND P3, PT, R2.reuse, RZ, !P0 ;  /* 0x000000ff0200720c */ /* 0x040fe40004764270 */
[----:B------:R-:W-:-:S02]  /*0e70*/  ISETP.GT.AND P0, PT, R2, -0x1, !P0 ;  /* 0xffffffff0200780c */ /* 0x000fc40004704270 */
[C---:B------:R-:W-:Y:S02]  /*0e80*/  ISETP.LT.AND P3, PT, R27.reuse, 0x132400, P3 ;  /* 0x001324001b00780c */ /* 0x040fe40001f61270 */
[C---:B------:R-:W-:Y:S02]  /*0e90*/  ISETP.LT.AND P4, PT, R27.reuse, 0x132400, P4 ;  /* 0x001324001b00780c */ /* 0x040fe40002781270 */
[----:B------:R-:W-:Y:S01]  /*0ea0*/  ISETP.LT.AND P0, PT, R27, 0x132400, P0 ;  /* 0x001324001b00780c */ /* 0x000fe20000701270 */
[----:B------:R-:W-:Y:S01]  /*0eb0*/  FADD R27, R14, R19 ;  /* 0x000000130e1b7221 */ /* 0x000fe20000000000 */
[----:B------:R-:W-:Y:S02]  /*0ec0*/  VIADD R19, R23, 0x2400 ;  /* 0x0000240017137836 */ /* 0x000fe40000000000 */
[----:B------:R-:W-:Y:S01]  /*0ed0*/  FADD R13, R13, R18 ;  /* 0x000000120d0d7221 */ /* 0x000fe20000000000 */
[----:B------:R-:W-:Y:S02]  /*0ee0*/  CS2R R4, SRZ ;  /* 0x0000000000047805 */ /* 0x000fe4000001ff00 */
[----:B------:R-:W-:Y:S01]  /*0ef0*/  CS2R R6, SRZ ;  /* 0x0000000000067805 */ /* 0x000fe2000001ff00 */
[----:B------:R-:W-:-:S05]  /*0f00*/  IMAD.WIDE R18, R19, 0x4, R24 ;  /* 0x0000000413127825 */ /* 0x000fca00078e0218 */
[----:B------:R-:W2:Y:S01]  /*0f10*/  @P3 LDG.E.128 R4, desc[UR4][R18.64] ;  /* 0x0000000412043981 */ /* 0x000ea2000c1e1d00 */
[----:B------:R-:W-:Y:S01]  /*0f20*/  ISETP.GT.AND P2, PT, R0, -0x1, !P2 ;  /* 0xffffffff0000780c */ /* 0x000fe20005744270 */
[----:B------:R-:W-:-:S03]  /*0f30*/  FADD R14, R17, R8 ;  /* 0x00000008110e7221 */ /* 0x000fc60000000000 */
[----:B------:R-:W-:Y:S01]  /*0f40*/  ISETP.LT.AND P2, PT, R23, 0x132400, P2 ;  /* 0x001324001700780c */ /* 0x000fe20001741270 */
[----:B------:R-:W-:Y:S01]  /*0f50*/  FADD R15, R15, R28 ;  /* 0x0000001c0f0f7221 */ /* 0x000fe20000000000 */
[----:B------:R-:W-:Y:S01]  /*0f60*/  FADD R22, R22, R10 ;  /* 0x0000000a16167221 */ /* 0x000fe20000000000 */
[----:B------:R-:W-:Y:S01]  /*0f70*/  FADD R28, R16, R11 ;  /* 0x0000000b101c7221 */ /* 0x000fe20000000000 */
[----:B------:R-:W-:Y:S02]  /*0f80*/  CS2R R10, SRZ ;  /* 0x00000000000a7805 */ /* 0x000fe4000001ff00 */
[----:B--2---:R-:W-:Y:S01]  /*0f90*/  SEL R29, R4, RZ, P3 ;  /* 0x000000ff041d7207 */ /* 0x004fe20001800000 */
[----:B------:R-:W-:Y:S01]  /*0fa0*/  VIADD R4, R0, 0x2 ;  /* 0x0000000200047836 */ /* 0x000fe20000000000 */
[----:B------:R-:W-:Y:S02]  /*0fb0*/  SEL R5, R5, RZ, P3 ;  /* 0x000000ff05057207 */ /* 0x000fe40001800000 */
[----:B------:R-:W-:-:S02]  /*0fc0*/  SEL R6, R6, RZ, P3 ;  /* 0x000000ff06067207 */ /* 0x000fc40001800000 */
[----:B------:R-:W-:Y:S02]  /*0fd0*/  SEL R7, R7, RZ, P3 ;  /* 0x000000ff07077207 */ /* 0x000fe40001800000 */
[----:B------:R-:W-:-:S04]  /*0fe0*/  ISETP.GE.AND P3, PT, R0, 0x21, PT ;  /* 0x000000210000780c */ /* 0x000fc80003f66270 */
[----:B------:R-:W-:Y:S02]  /*0ff0*/  SEL R4, R4, RZ, !P3 ;  /* 0x000000ff04047207 */ /* 0x000fe40005800000 */
[----:B------:R-:W-:Y:S01]  /*1000*/  ISETP.GT.AND P3, PT, R0, 0x20, PT ;  /* 0x000000200000780c */ /* 0x000fe20003f64270 */
[----:B------:R-:W-:Y:S01]  /*1010*/  FADD R29, R12, R29 ;  /* 0x0000001d0c1d7221 */ /* 0x000fe20000000000 */
[----:B------:R-:W-:Y:S01]  /*1020*/  FADD R12, R27, R6 ;  /* 0x000000061b0c7221 */ /* 0x000fe20000000000 */
[----:B------:R-:W-:Y:S02]  /*1030*/  VIADD R17, R4, 0x23 ;  /* 0x0000002304117836 */ /* 0x000fe40000000000 */
[----:B------:R-:W-:-:S08]  /*1040*/  VIADD R27, R23, 0x2300 ;  /* 0x00002300171b7836 */ /* 0x000fd00000000000 */
[----:B------:R-:W-:Y:S02]  /*1050*/  @!P3 IMAD.MOV R17, RZ, RZ, R4 ;  /* 0x000000ffff11b224 */ /* 0x000fe400078e0204 */
[----:B------:R-:W-:Y:S01]  /*1060*/  FADD R4, R26, R9 ;  /* 0x000000091a047221 */ /* 0x000fe20000000000 */
[----:B------:R-:W-:Y:S01]  /*1070*/  CS2R R8, SRZ ;  /* 0x0000000000087805 */ /* 0x000fe2000001ff00 */
[----:B------:R-:W-:-:S05]  /*1080*/  IMAD.WIDE R26, R27, 0x4, R24 ;  /* 0x000000041b1a7825 */ /* 0x000fca00078e0218 */
[----:B------:R-:W2:Y:S01]  /*1090*/  @P2 LDG.E.128 R8, desc[UR4][R26.64] ;  /* 0x000000041a082981 */ /* 0x000ea2000c1e1d00 */
[----:B------:R-:W-:Y:S01]  /*10a0*/  FADD R15, R15, R5 ;  /* 0x000000050f0f7221 */ /* 0x000fe20000000000 */
[----:B------:R-:W-:Y:S01]  /*10b0*/  FADD R16, R13, R7 ;  /* 0x000000070d107221 */ /* 0x000fe20000000000 */
[----:B------:R-:W-:Y:S02]  /*10c0*/  CS2R R6, SRZ ;  /* 0x0000000000067805 */ /* 0x000fe4000001ff00 */
[----:B------:R-:W-:Y:S02]  /*10d0*/  ISETP.LT.AND P1, PT, R23, 0x132400, P1 ;  /* 0x001324001700780c */ /* 0x000fe40000f21270 */
[----:B--2---:R-:W-:Y:S02]  /*10e0*/  SEL R9, R9, RZ, P2 ;  /* 0x000000ff09097207 */ /* 0x004fe40001000000 */
[----:B------:R-:W-:Y:S02]  /*10f0*/  SEL R5, R8, RZ, P2 ;  /* 0x000000ff08057207 */ /* 0x000fe40001000000 */
[----:B------:R-:W-:Y:S01]  /*1100*/  SEL R10, R10, RZ, P2 ;  /* 0x000000ff0a0a7207 */ /* 0x000fe20001000000 */
[----:B------:R-:W-:Y:S01]  /*1110*/  FADD R26, R22, R9 ;  /* 0x00000009161a7221 */ /* 0x000fe20000000000 */
[----:B------:R-:W-:-:S02]  /*1120*/  VIADD R9, R23, 0x2500 ;  /* 0x0000250017097836 */ /* 0x000fc40000000000 */
[----:B------:R-:W-:Y:S01]  /*1130*/  FADD R27, R14, R5 ;  /* 0x000000050e1b7221 */ /* 0x000fe20000000000 */
[----:B------:R-:W-:Y:S01]  /*1140*/  FADD R22, R4, R10 ;  /* 0x0000000a04167221 */ /* 0x000fe20000000000 */
[----:B------:R-:W-:Y:S01]  /*1150*/  CS2R R4, SRZ ;  /* 0x0000000000047805 */ /* 0x000fe2000001ff00 */
[----:B------:R-:W-:-:S05]  /*1160*/  IMAD.WIDE R8, R9, 0x4, R24 ;  /* 0x0000000409087825 */ /* 0x000fca00078e0218 */
[----:B------:R1:W2:Y:S01]  /*1170*/  @P0 LDG.E.128 R4, desc[UR4][R8.64] ;  /* 0x0000000408040981 */ /* 0x0002a2000c1e1d00 */
[----:B------:R-:W-:-:S05]  /*1180*/  SEL R11, R11, RZ, P2 ;  /* 0x000000ff0b0b7207 */ /* 0x000fca0001000000 */
[----:B------:R-:W-:Y:S01]  /*1190*/  FADD R28, R28, R11 ;  /* 0x0000000b1c1c7221 */ /* 0x000fe20000000000 */
[----:B------:R-:W-:Y:S02]  /*11a0*/  CS2R R10, SRZ ;  /* 0x00000000000a7805 */ /* 0x000fe4000001ff00 */
[----:B-1----:R-:W-:-:S06]  /*11b0*/  CS2R R8, SRZ ;  /* 0x0000000000087805 */ /* 0x002fcc000001ff00 */
[----:B------:R1:W3:Y:S01]  /*11c0*/  @P1 LDG.E.128 R8, desc[UR4][R18.64] ;  /* 0x0000000412081981 */ /* 0x0002e2000c1e1d00 */
[----:B------:R-:W-:-:S04]  /*11d0*/  VIADD R13, R23, 0x2600 ;  /* 0x00002600170d7836 */ /* 0x000fc80000000000 */
[----:B------:R-:W-:Y:S01]  /*11e0*/  IMAD.WIDE R24, R13, 0x4, R24 ;  /* 0x000000040d187825 */ /* 0x000fe200078e0218 */
[C---:B------:R-:W-:Y:S02]  /*11f0*/  ISETP.GT.AND P2, PT, R2.reuse, 0x20, PT ;  /* 0x000000200200780c */ /* 0x040fe40003f44270 */
[----:B------:R-:W-:Y:S02]  /*1200*/  ISETP.GE.AND P3, PT, R2, 0x21, PT ;  /* 0x000000210200780c */ /* 0x000fe40003f66270 */
[----:B--2---:R-:W-:-:S05]  /*1210*/  SEL R4, R4, RZ, P0 ;  /* 0x000000ff04047207 */ /* 0x004fca0000000000 */
[----:B------:R-:W-:Y:S01]  /*1220*/  FADD R29, R29, R4 ;  /* 0x000000041d1d7221 */ /* 0x000fe20000000000 */
[----:B------:R-:W-:Y:S02]  /*1230*/  SEL R4, R5, RZ, P0 ;  /* 0x000000ff05047207 */ /* 0x000fe40000000000 */
[----:B------:R-:W-:-:S03]  /*1240*/  SEL R5, R6, RZ, P0 ;  /* 0x000000ff06057207 */ /* 0x000fc60000000000 */
[----:B------:R-:W-:Y:S01]  /*1250*/  FADD R4, R15, R4 ;  /* 0x000000040f047221 */ /* 0x000fe20000000000 */
[----:B------:R-:W-:Y:S01]  /*1260*/  CS2R R14, SRZ ;  /* 0x00000000000e7805 */ /* 0x000fe2000001ff00 */
[----:B------:R-:W-:Y:S01]  /*1270*/  FADD R5, R12, R5 ;  /* 0x000000050c057221 */ /* 0x000fe20000000000 */
[----:B------:R-:W-:-:S06]  /*1280*/  CS2R R12, SRZ ;  /* 0x00000000000c7805 */ /* 0x000fcc000001ff00 */
[----:B------:R3:W2:Y:S01]  /*1290*/  @P4 LDG.E.128 R12, desc[UR4][R24.64] ;  /* 0x00000004180c4981 */ /* 0x0006a2000c1e1d00 */
[----:B------:R-:W-:Y:S01]  /*12a0*/  VIADD R6, R2, 0x2 ;  /* 0x0000000202067836 */ /* 0x000fe20000000000 */
[----:B------:R-:W-:-:S04]  /*12b0*/  SEL R7, R7, RZ, P0 ;  /* 0x000000ff07077207 */ /* 0x000fc80000000000 */
[----:B------:R-:W-:Y:S02]  /*12c0*/  SEL R6, R6, RZ, !P3 ;  /* 0x000000ff06067207 */ /* 0x000fe40005800000 */
[----:B------:R-:W-:-:S03]  /*12d0*/  ISETP.GT.AND P0, PT, R20, 0x20, PT ;  /* 0x000000201400780c */ /* 0x000fc60003f04270 */
[----:B-1----:R-:W-:Y:S02]  /*12e0*/  VIADD R18, R6, 0x23 ;  /* 0x0000002306127836 */ /* 0x002fe40000000000 */
[----:B------:R-:W-:Y:S01]  /*12f0*/  @!P2 IMAD.MOV R18, RZ, RZ, R6 ;  /* 0x000000ffff12a224 */ /* 0x000fe200078e0206 */
[C---:B------:R-:W-:Y:S01]  /*1300*/  ISETP.GE.AND P2, PT, R20.reuse, 0x21, PT ;  /* 0x000000211400780c */ /* 0x040fe20003f46270 */
[----:B------:R-:W-:Y:S01]  /*1310*/  VIADD R6, R20, 0x2 ;  /* 0x0000000214067836 */ /* 0x000fe20000000000 */
[----:B---3--:R-:W-:-:S04]  /*1320*/  SEL R24, R8, RZ, P1 ;  /* 0x000000ff08187207 */ /* 0x008fc80000800000 */
[----:B------:R-:W-:-:S05]  /*1330*/  SEL R6, R6, RZ, !P2 ;  /* 0x000000ff06067207 */ /* 0x000fca0005000000 */
[----:B------:R-:W-:Y:S02]  /*1340*/  VIADD R8, R6, 0x23 ;  /* 0x0000002306087836 */ /* 0x000fe40000000000 */
[----:B------:R-:W-:Y:S01]  /*1350*/  @!P0 IMAD.MOV R8, RZ, RZ, R6 ;  /* 0x000000ffff088224 */ /* 0x000fe200078e0206 */
[C---:B------:R-:W-:Y:S01]  /*1360*/  ISETP.GT.AND P0, PT, R3.reuse, 0x20, PT ;  /* 0x000000200300780c */ /* 0x040fe20003f04270 */
[C---:B------:R-:W-:Y:S01]  /*1370*/  VIADD R6, R3.reuse, 0x2 ;  /* 0x0000000203067836 */ /* 0x040fe20000000000 */
[----:B------:R-:W-:Y:S01]  /*1380*/  ISETP.GE.AND P2, PT, R3, 0x21, PT ;  /* 0x000000210300780c */ /* 0x000fe20003f46270 */
[----:B------:R-:W-:Y:S01]  /*1390*/  FADD R16, R16, R7 ;  /* 0x0000000710107221 */ /* 0x000fe20000000000 */
[----:B------:R-:W-:Y:S02]  /*13a0*/  SEL R7, R9, RZ, P1 ;  /* 0x000000ff09077207 */ /* 0x000fe40000800000 */
[----:B------:R-:W-:-:S03]  /*13b0*/  SEL R6, R6, RZ, !P2 ;  /* 0x000000ff06067207 */ /* 0x000fc60005000000 */
[----:B------:R-:W-:Y:S02]  /*13c0*/  FADD R26, R26, R7 ;  /* 0x000000071a1a7221 */ /* 0x000fe40000000000 */
[----:B------:R-:W-:Y:S02]  /*13d0*/  VIADD R9, R6, 0x23 ;  /* 0x0000002306097836 */ /* 0x000fe40000000000 */
[----:B------:R-:W-:Y:S02]  /*13e0*/  @!P0 IMAD.MOV R9, RZ, RZ, R6 ;  /* 0x000000ffff098224 */ /* 0x000fe400078e0206 */
[----:B------:R-:W-:Y:S02]  /*13f0*/  IMAD.MOV.U32 R6, RZ, RZ, RZ ;  /* 0x000000ffff067224 */ /* 0x000fe400078e00ff */
[----:B------:R-:W-:Y:S02]  /*1400*/  IMAD.MOV.U32 R7, RZ, RZ, R21 ;  /* 0x000000ffff077224 */ /* 0x000fe400078e0015 */
[----:B------:R-:W-:-:S05]  /*1410*/  IMAD.HI R6, R21, -0x15f15f15, R6 ;  /* 0xea0ea0eb15067827 */ /* 0x000fca00078e0206 */
[----:B------:R-:W-:Y:S01]  /*1420*/  SHF.R.U32.HI R19, RZ, 0x1f, R6 ;  /* 0x0000001fff137819 */ /* 0x000fe20000011606 */
[----:B------:R-:W-:-:S03]  /*1430*/  IMAD.MOV.U32 R7, RZ, RZ, R23 ;  /* 0x000000ffff077224 */ /* 0x000fc600078e0017 */
[----:B------:R-:W-:Y:S01]  /*1440*/  LEA.HI.SX32 R19, R6, R19, 0x1b ;  /* 0x0000001306137211 */ /* 0x000fe200078fdaff */
[----:B------:R-:W-:-:S04]  /*1450*/  IMAD.MOV.U32 R6, RZ, RZ, RZ ;  /* 0x000000ffff067224 */ /* 0x000fc800078e00ff */
[----:B------:R-:W-:-:S05]  /*1460*/  IMAD.HI R6, R23, -0x15f15f15, R6 ;  /* 0xea0ea0eb17067827 */ /* 0x000fca00078e0206 */
[----:B------:R-:W-:-:S04]  /*1470*/  SHF.R.U32.HI R7, RZ, 0x1f, R6 ;  /* 0x0000001fff077819 */ /* 0x000fc80000011606 */
[----:B------:R-:W-:-:S05]  /*1480*/  LEA.HI.SX32 R6, R6, R7, 0x13 ;  /* 0x0000000706067211 */ /* 0x000fca00078f9aff */
[----:B------:R-:W-:Y:S01]  /*1490*/  IMAD R6, R19, -0x23, R6 ;  /* 0xffffffdd13067824 */ /* 0x000fe200078e0206 */
[C---:B------:R-:W-:Y:S01]  /*14a0*/  ISETP.GT.AND P2, PT, R20.reuse, 0x1, PT ;  /* 0x000000011400780c */ /* 0x040fe20003f44270 */
[----:B------:R-:W-:Y:S01]  /*14b0*/  VIADD R20, R20, 0xffffffff ;  /* 0xffffffff14147836 */ /* 0x000fe20000000000 */
[C---:B------:R-:W-:Y:S01]  /*14c0*/  ISETP.GT.AND P0, PT, R0.reuse, 0x1, PT ;  /* 0x000000010000780c */ /* 0x040fe20003f04270 */
[----:B------:R-:W-:Y:S01]  /*14d0*/  VIADD R7, R0, 0xffffffff ;  /* 0xffffffff00077836 */ /* 0x000fe20000000000 */
[C---:B------:R-:W-:Y:S01]  /*14e0*/  ISETP.GT.AND P3, PT, R6.reuse, 0x1, PT ;  /* 0x000000010600780c */ /* 0x040fe20003f64270 */
[----:B------:R-:W-:Y:S01]  /*14f0*/  VIADD R6, R6, 0xffffffff ;  /* 0xffffffff06067836 */ /* 0x000fe20000000000 */
[----:B------:R-:W-:Y:S02]  /*1500*/  SEL R20, R20, RZ, P2 ;  /* 0x000000ff14147207 */ /* 0x000fe40001000000 */
[----:B------:R-:W-:Y:S02]  /*1510*/  SEL R7, R7, RZ, P0 ;  /* 0x000000ff07077207 */ /* 0x000fe40000000000 */
[----:B------:R-:W-:-:S02]  /*1520*/  SEL R6, R6, RZ, P3 ;  /* 0x000000ff06067207 */ /* 0x000fc40001800000 */
[C---:B------:R-:W-:Y:S01]  /*1530*/  ISETP.GT.AND P2, PT, R3.reuse, 0x1, PT ;  /* 0x000000010300780c */ /* 0x040fe20003f44270 */
[----:B------:R-:W-:Y:S01]  /*1540*/  VIADD R3, R3, 0xffffffff ;  /* 0xffffffff03037836 */ /* 0x000fe20000000000 */
[C---:B------:R-:W-:Y:S01]  /*1550*/  ISETP.GT.AND P0, PT, R2.reuse, 0x1, PT ;  /* 0x000000010200780c */ /* 0x040fe20003f04270 */
[----:B------:R-:W-:Y:S02]  /*1560*/  VIADD R0, R2, 0xffffffff ;  /* 0xffffffff02007836 */ /* 0x000fe40000000000 */
[----:B------:R-:W-:Y:S01]  /*1570*/  IMAD R2, R6, R17, RZ ;  /* 0x0000001106027224 */ /* 0x000fe200078e02ff */
[----:B------:R-:W-:Y:S01]  /*1580*/  SEL R3, R3, RZ, P2 ;  /* 0x000000ff03037207 */ /* 0x000fe20001000000 */
[C---:B------:R-:W-:Y:S01]  /*1590*/  IMAD R20, R7.reuse, R20, RZ ;  /* 0x0000001407147224 */ /* 0x040fe200078e02ff */
[----:B------:R-:W-:Y:S01]  /*15a0*/  SEL R0, R0, RZ, P0 ;  /* 0x000000ff00007207 */ /* 0x000fe20000000000 */
[-C--:B------:R-:W-:Y:S02]  /*15b0*/  IMAD R2, R7, R8.reuse, R2 ;  /* 0x0000000807027224 */ /* 0x080fe400078e0202 */
[----:B------:R-:W-:-:S02]  /*15c0*/  IMAD R17, R17, R8, R20 ;  /* 0x0000000811117224 */ /* 0x000fc400078e0214 */
[----:B------:R-:W-:Y:S02]  /*15d0*/  IMAD R6, R3, R18, RZ ;  /* 0x0000001203067224 */ /* 0x000fe400078e02ff */
[C---:B------:R-:W-:Y:S02]  /*15e0*/  IMAD R3, R0.reuse, R3, RZ ;  /* 0x0000000300037224 */ /* 0x040fe400078e02ff */
[----:B------:R-:W-:Y:S02]  /*15f0*/  IMAD.IADD R2, R17, 0x1, -R2 ;  /* 0x0000000111027824 */ /* 0x000fe400078e0a02 */
[-C--:B------:R-:W-:Y:S02]  /*1600*/  IMAD R6, R0, R9.reuse, R6 ;  /* 0x0000000900067224 */ /* 0x080fe400078e0206 */
[----:B------:R-:W-:Y:S01]  /*1610*/  IMAD R3, R18, R9, R3 ;  /* 0x0000000912037224 */ /* 0x000fe200078e0203 */
[----:B------:R-:W-:-:S03]  /*1620*/  I2FP.F32.S32 R7, R2 ;  /* 0x0000000200077245 */ /* 0x000fc60000201400 */
[----:B------:R-:W-:Y:S01]  /*1630*/  IMAD.IADD R6, R3, 0x1, -R6 ;  /* 0x0000000103067824 */ /* 0x000fe200078e0a06 */
[C---:B------:R-:W-:Y:S01]  /*1640*/  FSETP.GT.AND P3, PT, |R7|.reuse, 8.50705917302346158658e+37, PT ;  /* 0x7e8000000700780b */ /* 0x040fe20003f64200 */
[----:B------:R-:W1:Y:S01]  /*1650*/  LDC.64 R2, c[0x0][0x218] ;  /* 0x00008600ff027b82 */ /* 0x000e620000000a00 */
[----:B------:R-:W-:Y:S02]  /*1660*/  FSETP.GEU.AND P2, PT, |R7|, 1.175494350822287508e-38, PT ;  /* 0x008000000700780b */ /* 0x000fe40003f4e200 */
[----:B------:R-:W-:-:S04]  /*1670*/  I2FP.F32.S32 R0, R6 ;  /* 0x0000000600007245 */ /* 0x000fc80000201400 */
[----:B------:R-:W-:Y:S02]  /*1680*/  FSETP.GT.AND P0, PT, |R0|, 8.50705917302346158658e+37, PT ;  /* 0x7e8000000000780b */ /* 0x000fe40003f04200 */
[----:B------:R-:W-:Y:S02]  /*1690*/  SEL R9, R10, RZ, P1 ;  /* 0x000000ff0a097207 */ /* 0x000fe40000800000 */
[----:B------:R-:W-:Y:S02]  /*16a0*/  SEL R17, R11, RZ, P1 ;  /* 0x000000ff0b117207 */ /* 0x000fe40000800000 */
[----:B------:R-:W-:Y:S01]  /*16b0*/  FSETP.GEU.AND P1, PT, |R0|, 1.175494350822287508e-38, PT ;  /* 0x008000000000780b */ /* 0x000fe20003f2e200 */
[----:B------:R-:W-:-:S04]  /*16c0*/  @P3 FMUL R7, R7, 0.25 ;  /* 0x3e80000007073820 */ /* 0x000fc80000400000 */
[----:B------:R-:W-:Y:S02]  /*16d0*/  @!P2 FMUL R7, R7, 16777216 ;  /* 0x4b8000000707a820 */ /* 0x000fe40000400000 */
[----:B------:R-:W-:Y:S02]  /*16e0*/  @P0 FMUL R0, R0, 0.25 ;  /* 0x3e80000000000820 */ /* 0x000fe40000400000 */
[----:B------:R-:W3:Y:S01]  /*16f0*/  MUFU.RCP R11, R7 ;  /* 0x00000007000b7308 */ /* 0x000ee20000001000 */
[----:B------:R-:W-:Y:S01]  /*1700*/  FADD R27, R27, R24 ;  /* 0x000000181b1b7221 */ /* 0x000fe20000000000 */
[----:B------:R-:W-:Y:S01]  /*1710*/  FADD R10, R22, R9 ;  /* 0x00000009160a7221 */ /* 0x000fe20000000000 */
[----:B------:R-:W-:Y:S01]  /*1720*/  FADD R28, R28, R17 ;  /* 0x000000111c1c7221 */ /* 0x000fe20000000000 */
[----:B------:R-:W-:Y:S01]  /*1730*/  @!P1 FMUL R0, R0, 16777216 ;  /* 0x4b80000000009820 */ /* 0x000fe20000400000 */
[----:B------:R-:W-:Y:S01]  /*1740*/  @P3 FMUL R27, R27, 0.25 ;  /* 0x3e8000001b1b3820 */ /* 0x000fe20000400000 */
[----:B------:R-:W-:Y:S01]  /*1750*/  @P3 FMUL R26, R26, 0.25 ;  /* 0x3e8000001a1a3820 */ /* 0x000fe20000400000 */
[----:B------:R-:W-:Y:S01]  /*1760*/  @P3 FMUL R10, R10, 0.25 ;  /* 0x3e8000000a0a3820 */ /* 0x000fe20000400000 */
[----:B------:R-:W-:-:S02]  /*1770*/  @P3 FMUL R28, R28, 0.25 ;  /* 0x3e8000001c1c3820 */ /* 0x000fc40000400000 */
[----:B------:R-:W4:Y:S01]  /*1780*/  MUFU.RCP R0, R0 ;  /* 0x0000000000007308 */ /* 0x000f220000001000 */
[----:B------:R-:W-:Y:S01]  /*1790*/  @!P2 FMUL R27, R27, 16777216 ;  /* 0x4b8000001b1ba820 */ /* 0x000fe20000400000 */
[----:B------:R-:W-:Y:S01]  /*17a0*/  @!P2 FMUL R26, R26, 16777216 ;  /* 0x4b8000001a1aa820 */ /* 0x000fe20000400000 */
[----:B------:R-:W-:Y:S01]  /*17b0*/  @!P2 FMUL R10, R10, 16777216 ;  /* 0x4b8000000a0aa820 */ /* 0x000fe20000400000 */
[----:B------:R-:W-:Y:S01]  /*17c0*/  @!P2 FMUL R28, R28, 16777216 ;  /* 0x4b8000001c1ca820 */ /* 0x000fe20000400000 */
[C---:B---3--:R-:W-:Y:S01]  /*17d0*/  FMUL R8, R11.reuse, R27 ;  /* 0x0000001b0b087220 */ /* 0x048fe20000400000 */
[C---:B------:R-:W-:Y:S01]  /*17e0*/  FMUL R9, R11.reuse, R26 ;  /* 0x0000001a0b097220 */ /* 0x040fe20000400000 */
[----:B------:R-:W-:Y:S01]  /*17f0*/  FMUL R10, R11, R10 ;  /* 0x0000000a0b0a7220 */ /* 0x000fe20000400000 */
[----:B-1----:R-:W-:-:S04]  /*1800*/  IMAD.WIDE R2, R23, 0x4, R2 ;  /* 0x0000000417027825 */ /* 0x002fc800078e0202 */
[----:B------:R-:W-:-:S05]  /*1810*/  FMUL R11, R11, R28 ;  /* 0x0000001c0b0b7220 */ /* 0x000fca0000400000 */
[----:B------:R1:W-:Y:S01]  /*1820*/  @!P6 STG.E.128 desc[UR4][R2.64], R8 ;  /* 0x000000080200e986 */ /* 0x0003e2000c101d04 */
[----:B--2---:R-:W-:Y:S02]  /*1830*/  SEL R12, R12, RZ, P4 ;  /* 0x000000ff0c0c7207 */ /* 0x004fe40002000000 */
[----:B------:R-:W-:Y:S02]  /*1840*/  SEL R13, R13, RZ, P4 ;  /* 0x000000ff0d0d7207 */ /* 0x000fe40002000000 */
[----:B------:R-:W-:Y:S02]  /*1850*/  SEL R14, R14, RZ, P4 ;  /* 0x000000ff0e0e7207 */ /* 0x000fe40002000000 */
[----:B------:R-:W-:Y:S01]  /*1860*/  SEL R15, R15, RZ, P4 ;  /* 0x000000ff0f0f7207 */ /* 0x000fe20002000000 */
[----:B------:R-:W-:Y:S01]  /*1870*/  FADD R12, R29, R12 ;  /* 0x0000000c1d0c7221 */ /* 0x000fe20000000000 */
[----:B------:R-:W-:Y:S01]  /*1880*/  FADD R4, R4, R13 ;  /* 0x0000000d04047221 */ /* 0x000fe20000000000 */
[----:B------:R-:W-:-:S02]  /*1890*/  FADD R5, R5, R14 ;  /* 0x0000000e05057221 */ /* 0x000fc40000000000 */
[----:B------:R-:W-:Y:S01]  /*18a0*/  FADD R15, R16, R15 ;  /* 0x0000000f100f7221 */ /* 0x000fe20000000000 */
[----:B------:R-:W-:Y:S01]  /*18b0*/  @P0 FMUL R12, R12, 0.25 ;  /* 0x3e8000000c0c0820 */ /* 0x000fe20000400000 */
[----:B------:R-:W-:Y:S01]  /*18c0*/  @P0 FMUL R4, R4, 0.25 ;  /* 0x3e80000004040820 */ /* 0x000fe20000400000 */
[----:B------:R-:W-:Y:S01]  /*18d0*/  @P0 FMUL R5, R5, 0.25 ;  /* 0x3e80000005050820 */ /* 0x000fe20000400000 */
[----:B------:R-:W-:Y:S01]  /*18e0*/  @P0 FMUL R15, R15, 0.25 ;  /* 0x3e8000000f0f0820 */ /* 0x000fe20000400000 */
[----:B------:R-:W-:Y:S01]  /*18f0*/  @!P1 FMUL R12, R12, 16777216 ;  /* 0x4b8000000c0c9820 */ /* 0x000fe20000400000 */
[----:B------:R-:W-:Y:S01]  /*1900*/  @!P1 FMUL R4, R4, 16777216 ;  /* 0x4b80000004049820 */ /* 0x000fe20000400000 */
[----:B------:R-:W-:Y:S01]  /*1910*/  @!P1 FMUL R5, R5, 16777216 ;  /* 0x4b80000005059820 */ /* 0x000fe20000400000 */
[----:B------:R-:W-:Y:S01]  /*1920*/  @!P1 FMUL R15, R15, 16777216 ;  /* 0x4b8000000f0f9820 */ /* 0x000fe20000400000 */
[C---:B----4-:R-:W-:Y:S01]  /*1930*/  FMUL R12, R0.reuse, R12 ;  /* 0x0000000c000c7220 */ /* 0x050fe20000400000 */
[C---:B------:R-:W-:Y:S01]  /*1940*/  FMUL R13, R0.reuse, R4 ;  /* 0x00000004000d7220 */ /* 0x040fe20000400000 */
[C---:B------:R-:W-:Y:S01]  /*1950*/  FMUL R14, R0.reuse, R5 ;  /* 0x00000005000e7220 */ /* 0x040fe20000400000 */
[----:B------:R-:W-:Y:S01]  /*1960*/  FMUL R15, R0, R15 ;  /* 0x0000000f000f7220 */ /* 0x000fe20000400000 */
[----:B-1----:R-:W-:Y:S06]  /*1970*/  @P5 EXIT ;  /* 0x000000000000594d */ /* 0x002fec0003800000 */
[----:B------:R-:W-:Y:S01]  /*1980*/  STG.E.128 desc[UR4][R2.64+0x800], R12 ;  /* 0x0008000c02007986 */ /* 0x000fe2000c101d04 */
[----:B------:R-:W-:Y:S05]  /*1990*/  EXIT ;  /* 0x000000000000794d */ /* 0x000fea0003800000 */
.L_x_0:
[----:B------:R-:W-:-:S00]  /*19a0*/  BRA `(.L_x_0) ;  /* 0xfffffffc00fc7947 */ /* 0x000fc0000383ffff */
[----:B------:R-:W-:-:S00]  /*19b0*/  NOP ;  /* 0x0000000000007918 */ /* 0x000fc00000000000 */
        /* <DEDUP_REMOVED lines=12> */
.L_x_1:


//--------------------- .nv.constant0.triton_poi_fused_avg_pool2d_30 --------------------------
	.section	.nv.constant0.triton_poi_fused_avg_pool2d_30,"a",@progbits
	.sectionflags	@""
	.align	4
.nv.constant0.triton_poi_fused_avg_pool2d_30:
	.zero		548
